//
// Generated by NVIDIA NVVM Compiler
//
// Compiler Build ID: CL-36424714
// Cuda compilation tools, release 13.0, V13.0.88
// Based on NVVM 20.0.0
//

.version 9.0
.target sm_100
.address_size 64

	// .globl	_Z20Array_InitializationPi
// _ZZ15Matx_ManipulatePiE1s has been demoted

.visible .entry _Z20Array_InitializationPi(
	.param .u64 .ptr .align 1 _Z20Array_InitializationPi_param_0
)
{
	.reg .b32 	%r<11>;
	.reg .b64 	%rd<5>;

	ld.param.u64 	%rd1, [_Z20Array_InitializationPi_param_0];
	cvta.to.global.u64 	%rd2, %rd1;
	mov.u32 	%r1, %tid.y;
	shl.b32 	%r2, %r1, 5;
	mov.u32 	%r3, %tid.x;
	add.s32 	%r4, %r2, %r3;
	mov.u32 	%r5, %ctaid.x;
	shl.b32 	%r6, %r5, 10;
	add.s32 	%r7, %r4, %r6;
	mov.u32 	%r8, %ctaid.y;
	shl.b32 	%r9, %r8, 15;
	add.s32 	%r10, %r7, %r9;
	mul.wide.s32 	%rd3, %r10, 4;
	add.s64 	%rd4, %rd2, %rd3;
	st.global.u32 	[%rd4], %r10;
	ret;

}
	// .globl	_Z15Matx_ManipulatePi
.visible .entry _Z15Matx_ManipulatePi(
	.param .u64 .ptr .align 1 _Z15Matx_ManipulatePi_param_0
)
{
	.reg .pred 	%p<2>;
	.reg .b32 	%r<17>;
	.reg .b64 	%rd<5>;
	// demoted variable
	.shared .align 4 .b8 _ZZ15Matx_ManipulatePiE1s[4096];
	ld.param.u64 	%rd2, [_Z15Matx_ManipulatePi_param_0];
	cvta.to.global.u64 	%rd3, %rd2;
	mov.u32 	%r3, %tid.y;
	shl.b32 	%r4, %r3, 5;
	mov.u32 	%r5, %tid.x;
	add.s32 	%r6, %r4, %r5;
	mov.u32 	%r7, %ctaid.x;
	shl.b32 	%r8, %r7, 10;
	mov.u32 	%r9, %ctaid.y;
	shl.b32 	%r10, %r9, 15;
	add.s32 	%r1, %r10, %r8;
	add.s32 	%r11, %r1, %r6;
	setp.ne.s32 	%p1, %r6, 1023;
	mul.wide.s32 	%rd4, %r11, 4;
	add.s64 	%rd1, %rd3, %rd4;
	shl.b32 	%r12, %r6, 2;
	mov.u32 	%r13, _ZZ15Matx_ManipulatePiE1s;
	add.s32 	%r2, %r13, %r12;
	@%p1 bra 	$L__BB1_2;
	add.s32 	%r15, %r1, 1024;
	st.shared.u32 	[_ZZ15Matx_ManipulatePiE1s+4092], %r15;
	bra.uni 	$L__BB1_3;
$L__BB1_2:
	ld.global.u32 	%r14, [%rd1+4];
	st.shared.u32 	[%r2], %r14;
$L__BB1_3:
	bar.sync 	0;
	ld.shared.u32 	%r16, [%r2];
	st.global.u32 	[%rd1], %r16;
	ret;

}


// ===== COMPILED SASS (sm_100) =====

	.target	sm_100

	.elftype	@"ET_EXEC"


//--------------------- .note.nv.tkinfo           --------------------------
	.section	.note.nv.tkinfo,"",@"SHT_NOTE"
	.sectionflags	@"SHF_NOTE_NV_TKINFO"
	.tkinfo
        /*0018*/ 	.word	0x00000002
        /*0030*/ 	.string	""
        /*0030*/ 	.string	"ptxas"
        /*0030*/ 	.string	"Cuda compilation tools, release 13.0, V13.0.88"
        /*0030*/ 	.string	"Build cuda_13.0.r13.0/compiler.36424714_0"
        /*0030*/ 	.string	"-arch sm_100 -m 64 "



//--------------------- .note.nv.cuinfo           --------------------------
	.section	.note.nv.cuinfo,"",@"SHT_NOTE"
	.sectionflags	@"SHF_NOTE_NV_CUINFO"
        /*0018*/ 	.short	0x0002
        /*001a*/ 	.short	0x0064
        /*001c*/ 	.short	0x0082
	.zero		2


//--------------------- .nv.info                  --------------------------
	.section	.nv.info,"",@"SHT_CUDA_INFO"
	.align	4


	//----- nvinfo : EIATTR_REGCOUNT
	.align		4
        /*0000*/ 	.byte	0x04, 0x2f
        /*0002*/ 	.short	(.L_1 - .L_0)
	.align		4
.L_0:
        /*0004*/ 	.word	index@(_Z20Array_InitializationPi)
        /*0008*/ 	.word	0x0000000c


	//----- nvinfo : EIATTR_FRAME_SIZE
	.align		4
.L_1:
        /*000c*/ 	.byte	0x04, 0x11
        /*000e*/ 	.short	(.L_3 - .L_2)
	.align		4
.L_2:
        /*0010*/ 	.word	index@(_Z20Array_InitializationPi)
        /*0014*/ 	.word	0x00000000


	//----- nvinfo : EIATTR_REGCOUNT
	.align		4
.L_3:
        /*0018*/ 	.byte	0x04, 0x2f
        /*001a*/ 	.short	(.L_5 - .L_4)
	.align		4
.L_4:
        /*001c*/ 	.word	index@(_Z15Matx_ManipulatePi)
        /*0020*/ 	.word	0x0000000c


	//----- nvinfo : EIATTR_FRAME_SIZE
	.align		4
.L_5:
        /*0024*/ 	.byte	0x04, 0x11
        /*0026*/ 	.short	(.L_7 - .L_6)
	.align		4
.L_6:
        /*0028*/ 	.word	index@(_Z15Matx_ManipulatePi)
        /*002c*/ 	.word	0x00000000


	//----- nvinfo : EIATTR_MIN_STACK_SIZE
	.align		4
.L_7:
        /*0030*/ 	.byte	0x04, 0x12
        /*0032*/ 	.short	(.L_9 - .L_8)
	.align		4
.L_8:
        /*0034*/ 	.word	index@(_Z15Matx_ManipulatePi)
        /*0038*/ 	.word	0x00000000


	//----- nvinfo : EIATTR_MIN_STACK_SIZE
	.align		4
.L_9:
        /*003c*/ 	.byte	0x04, 0x12
        /*003e*/ 	.short	(.L_11 - .L_10)
	.align		4
.L_10:
        /*0040*/ 	.word	index@(_Z20Array_InitializationPi)
        /*0044*/ 	.word	0x00000000
.L_11:


//--------------------- .nv.compat                --------------------------
	.section	.nv.compat,"",@"SHT_CUDA_COMPAT_INFO"
	.align	4
        /*0000*/ 	.byte	0x02, 0x09, 0x00, 0x00, 0x02, 0x02, 0x01, 0x00, 0x02, 0x05, 0x05, 0x00, 0x03, 0x07, 0x01, 0x01
        /*0010*/ 	.byte	0x02, 0x03, 0x00, 0x00, 0x02, 0x06, 0x01, 0x00, 0x04, 0x0b, 0x08, 0x00, 0x09, 0x00, 0x00, 0x00
        /*0020*/ 	.byte	0x00, 0x00, 0x00, 0x00


//--------------------- .nv.info._Z15Matx_ManipulatePi --------------------------
	.section	.nv.info._Z15Matx_ManipulatePi,"",@"SHT_CUDA_INFO"
	.sectionflags	@""
	.align	4


	//----- nvinfo : EIATTR_CUDA_API_VERSION
	.align		4
        /*0000*/ 	.byte	0x04, 0x37
        /*0002*/ 	.short	(.L_13 - .L_12)
.L_12:
        /*0004*/ 	.word	0x00000082


	//----- nvinfo : EIATTR_KPARAM_INFO
	.align		4
.L_13:
        /*0008*/ 	.byte	0x04, 0x17
        /*000a*/ 	.short	(.L_15 - .L_14)
.L_14:
        /*000c*/ 	.word	0x00000000
        /*0010*/ 	.short	0x0000
        /*0012*/ 	.short	0x0000
        /*0014*/ 	.byte	0x00, 0xf5, 0x21, 0x00


	//----- nvinfo : EIATTR_SPARSE_MMA_MASK
	.align		4
.L_15:
        /*0018*/ 	.byte	0x03, 0x50
        /*001a*/ 	.short	0x0000


	//----- nvinfo : EIATTR_MAXREG_COUNT
	.align		4
        /*001c*/ 	.byte	0x03, 0x1b
        /*001e*/ 	.short	0x00ff


	//----- nvinfo : EIATTR_NUM_BARRIERS
	.align		4
        /*0020*/ 	.byte	0x02, 0x4c
        /*0022*/ 	.byte	0x01
	.zero		1


	//----- nvinfo : EIATTR_MERCURY_ISA_VERSION
	.align		4
        /*0024*/ 	.byte	0x03, 0x5f
        /*0026*/ 	.short	0x0101


	//----- nvinfo : EIATTR_VRC_CTA_INIT_COUNT
	.align		4
        /*0028*/ 	.byte	0x02, 0x4a
	.zero		1
	.zero		1


	//----- nvinfo : EIATTR_EXIT_INSTR_OFFSETS
	.align		4
        /*002c*/ 	.byte	0x04, 0x1c
        /*002e*/ 	.short	(.L_17 - .L_16)


	//   ....[0]....
.L_16:
        /*0030*/ 	.word	0x00000180


	//----- nvinfo : EIATTR_CBANK_PARAM_SIZE
	.align		4
.L_17:
        /*0034*/ 	.byte	0x03, 0x19
        /*0036*/ 	.short	0x0008


	//----- nvinfo : EIATTR_PARAM_CBANK
	.align		4
        /*0038*/ 	.byte	0x04, 0x0a
        /*003a*/ 	.short	(.L_19 - .L_18)
	.align		4
.L_18:
        /*003c*/ 	.word	index@(.nv.constant0._Z15Matx_ManipulatePi)
        /*0040*/ 	.short	0x0380
        /*0042*/ 	.short	0x0008


	//----- nvinfo : EIATTR_SW_WAR
	.align		4
.L_19:
        /*0044*/ 	.byte	0x04, 0x36
        /*0046*/ 	.short	(.L_21 - .L_20)
.L_20:
        /*0048*/ 	.word	0x00000008
.L_21:


//--------------------- .nv.info._Z20Array_InitializationPi --------------------------
	.section	.nv.info._Z20Array_InitializationPi,"",@"SHT_CUDA_INFO"
	.sectionflags	@""
	.align	4


	//----- nvinfo : EIATTR_CUDA_API_VERSION
	.align		4
        /*0000*/ 	.byte	0x04, 0x37
        /*0002*/ 	.short	(.L_23 - .L_22)
.L_22:
        /*0004*/ 	.word	0x00000082


	//----- nvinfo : EIATTR_KPARAM_INFO
	.align		4
.L_23:
        /*0008*/ 	.byte	0x04, 0x17
        /*000a*/ 	.short	(.L_25 - .L_24)
.L_24:
        /*000c*/ 	.word	0x00000000
        /*0010*/ 	.short	0x0000
        /*0012*/ 	.short	0x0000
        /*0014*/ 	.byte	0x00, 0xf5, 0x21, 0x00


	//----- nvinfo : EIATTR_SPARSE_MMA_MASK
	.align		4
.L_25:
        /*0018*/ 	.byte	0x03, 0x50
        /*001a*/ 	.short	0x0000


	//----- nvinfo : EIATTR_MAXREG_COUNT
	.align		4
        /*001c*/ 	.byte	0x03, 0x1b
        /*001e*/ 	.short	0x00ff


	//----- nvinfo : EIATTR_MERCURY_ISA_VERSION
	.align		4
        /*0020*/ 	.byte	0x03, 0x5f
        /*0022*/ 	.short	0x0101


	//----- nvinfo : EIATTR_VRC_CTA_INIT_COUNT
	.align		4
        /*0024*/ 	.byte	0x02, 0x4a
	.zero		1
	.zero		1


	//----- nvinfo : EIATTR_EXIT_INSTR_OFFSETS
	.align		4
        /*0028*/ 	.byte	0x04, 0x1c
        /*002a*/ 	.short	(.L_27 - .L_26)


	//   ....[0]....
.L_26:
        /*002c*/ 	.word	0x000000c0


	//----- nvinfo : EIATTR_CBANK_PARAM_SIZE
	.align		4
.L_27:
        /*0030*/ 	.byte	0x03, 0x19
        /*0032*/ 	.short	0x0008


	//----- nvinfo : EIATTR_PARAM_CBANK
	.align		4
        /*0034*/ 	.byte	0x04, 0x0a
        /*0036*/ 	.short	(.L_29 - .L_28)
	.align		4
.L_28:
        /*0038*/ 	.word	index@(.nv.constant0._Z20Array_InitializationPi)
        /*003c*/ 	.short	0x0380
        /*003e*/ 	.short	0x0008


	//----- nvinfo : EIATTR_SW_WAR
	.align		4
.L_29:
        /*0040*/ 	.byte	0x04, 0x36
        /*0042*/ 	.short	(.L_31 - .L_30)
.L_30:
        /*0044*/ 	.word	0x00000008
.L_31:


//--------------------- .nv.callgraph             --------------------------
	.section	.nv.callgraph,"",@"SHT_CUDA_CALLGRAPH"
	.align	4
	.sectionentsize	8
	.align		4
        /*0000*/ 	.word	0x00000000
	.align		4
        /*0004*/ 	.word	0xffffffff
	.align		4
        /*0008*/ 	.word	0x00000000
	.align		4
        /*000c*/ 	.word	0xfffffffe
	.align		4
        /*0010*/ 	.word	0x00000000
	.align		4
        /*0014*/ 	.word	0xfffffffd
	.align		4
        /*0018*/ 	.word	0x00000000
	.align		4
        /*001c*/ 	.word	0xfffffffc


//--------------------- .text._Z15Matx_ManipulatePi --------------------------
	.section	.text._Z15Matx_ManipulatePi,"ax",@progbits
	.align	128
        .global         _Z15Matx_ManipulatePi
        .type           _Z15Matx_ManipulatePi,@function
        .size           _Z15Matx_ManipulatePi,(.L_x_2 - _Z15Matx_ManipulatePi)
        .other          _Z15Matx_ManipulatePi,@"STO_CUDA_ENTRY STV_DEFAULT"
_Z15Matx_ManipulatePi:
.text._Z15Matx_ManipulatePi:
[----:B------:R-:W-:Y:S01]  /*0000*/  LDC R1, c[0x0][0x37c] ;  /* 0x0000df00ff017b82 */ /* 0x000fe20000000800 */
[----:B------:R-:W0:Y:S07]  /*0010*/  S2R R4, SR_CTAID.Y ;  /* 0x0000000000047919 */ /* 0x000e2e0000002600 */
[----:B------:R-:W0:Y:S01]  /*0020*/  S2UR UR4, SR_CTAID.X ;  /* 0x00000000000479c3 */ /* 0x000e220000002500 */
[----:B------:R-:W1:Y:S01]  /*0030*/  LDCU.64 UR6, c[0x0][0x358] ;  /* 0x00006b00ff0677ac */ /* 0x000e620008000a00 */
[----:B------:R-:W2:Y:S01]  /*0040*/  S2R R0, SR_TID.Y ;  /* 0x0000000000007919 */ /* 0x000ea20000002200 */
[----:B------:R-:W2:Y:S05]  /*0050*/  S2R R5, SR_TID.X ;  /* 0x0000000000057919 */ /* 0x000eaa0000002100 */
[----:B------:R-:W3:Y:S01]  /*0060*/  LDC.64 R2, c[0x0][0x380] ;  /* 0x0000e000ff027b82 */ /* 0x000ee20000000a00 */
[----:B0-----:R-:W-:Y:S01]  /*0070*/  LEA R4, R4, UR4, 0x5 ;  /* 0x0000000404047c11 */ /* 0x001fe2000f8e28ff */
[----:B--2---:R-:W-:-:S04]  /*0080*/  IMAD R0, R0, 0x20, R5 ;  /* 0x0000002000007824 */ /* 0x004fc800078e0205 */
[----:B------:R-:W-:Y:S01]  /*0090*/  IMAD.SHL.U32 R5, R4, 0x400, RZ ;  /* 0x0000040004057824 */ /* 0x000fe200078e00ff */
[----:B------:R-:W-:-:S04]  /*00a0*/  ISETP.NE.AND P0, PT, R0, 0x3ff, PT ;  /* 0x000003ff0000780c */ /* 0x000fc80003f05270 */
[----:B------:R-:W-:-:S05]  /*00b0*/  IADD3 R7, PT, PT, R0, R5, RZ ;  /* 0x0000000500077210 */ /* 0x000fca0007ffe0ff */
[----:B---3--:R-:W-:-:S05]  /*00c0*/  IMAD.WIDE R2, R7, 0x4, R2 ;  /* 0x0000000407027825 */ /* 0x008fca00078e0202 */
[----:B-1----:R-:W2:Y:S01]  /*00d0*/  @P0 LDG.E R7, desc[UR6][R2.64+0x4] ;  /* 0x0000040602070981 */ /* 0x002ea2000c1e1900 */
[----:B------:R-:W0:Y:S01]  /*00e0*/  S2UR UR5, SR_CgaCtaId ;  /* 0x00000000000579c3 */ /* 0x000e220000008800 */
[----:B------:R-:W-:Y:S01]  /*00f0*/  UMOV UR4, 0x400 ;  /* 0x0000040000047882 */ /* 0x000fe20000000000 */
[----:B------:R-:W-:Y:S01]  /*0100*/  @!P0 VIADD R5, R5, 0x400 ;  /* 0x0000040005058836 */ /* 0x000fe20000000000 */
[----:B0-----:R-:W-:-:S06]  /*0110*/  ULEA UR4, UR5, UR4, 0x18 ;  /* 0x0000000405047291 */ /* 0x001fcc000f8ec0ff */
[----:B------:R-:W-:-:S03]  /*0120*/  LEA R0, R0, UR4, 0x2 ;  /* 0x0000000400007c11 */ /* 0x000fc6000f8e10ff */
[----:B------:R-:W-:Y:S04]  /*0130*/  @!P0 STS [UR4+0xffc], R5 ;  /* 0x000ffc05ff008988 */ /* 0x000fe80008000804 */
[----:B--2---:R-:W-:Y:S01]  /*0140*/  @P0 STS [R0], R7 ;  /* 0x0000000700000388 */ /* 0x004fe20000000800 */
[----:B------:R-:W-:Y:S06]  /*0150*/  BAR.SYNC.DEFER_BLOCKING 0x0 ;  /* 0x0000000000007b1d */ /* 0x000fec0000010000 */
[----:B------:R-:W0:Y:S04]  /*0160*/  LDS R9, [R0] ;  /* 0x0000000000097984 */ /* 0x000e280000000800 */
[----:B0-----:R-:W-:Y:S01]  /*0170*/  STG.E desc[UR6][R2.64], R9 ;  /* 0x0000000902007986 */ /* 0x001fe2000c101906 */
[----:B------:R-:W-:Y:S05]  /*0180*/  EXIT ;  /* 0x000000000000794d */ /* 0x000fea0003800000 */
.L_x_0:
[----:B------:R-:W-:-:S00]  /*0190*/  BRA `(.L_x_0) ;  /* 0xfffffffc00fc7947 */ /* 0x000fc0000383ffff */
[----:B------:R-:W-:-:S00]  /*01a0*/  NOP ;  /* 0x0000000000007918 */ /* 0x000fc00000000000 */
        /* <DEDUP_REMOVED lines=13> */
.L_x_2:


//--------------------- .text._Z20Array_InitializationPi --------------------------
	.section	.text._Z20Array_InitializationPi,"ax",@progbits
	.align	128
        .global         _Z20Array_InitializationPi
        .type           _Z20Array_InitializationPi,@function
        .size           _Z20Array_InitializationPi,(.L_x_3 - _Z20Array_InitializationPi)
        .other          _Z20Array_InitializationPi,@"STO_CUDA_ENTRY STV_DEFAULT"
_Z20Array_InitializationPi:
.text._Z20Array_InitializationPi:
[----:B------:R-:W-:Y:S01]  /*0000*/  LDC R1, c[0x0][0x37c] ;  /* 0x0000df00ff017b82 */ /* 0x000fe20000000800 */
[----:B------:R-:W0:Y:S07]  /*0010*/  S2R R0, SR_TID.Y ;  /* 0x0000000000007919 */ /* 0x000e2e0000002200 */
[----:B------:R-:W1:Y:S01]  /*0020*/  LDC.64 R2, c[0x0][0x380] ;  /* 0x0000e000ff027b82 */ /* 0x000e620000000a00 */
[----:B------:R-:W2:Y:S01]  /*0030*/  LDCU.64 UR4, c[0x0][0x358] ;  /* 0x00006b00ff0477ac */ /* 0x000ea20008000a00 */
[----:B------:R-:W0:Y:S01]  /*0040*/  S2R R5, SR_TID.X ;  /* 0x0000000000057919 */ /* 0x000e220000002100 */
[----:B------:R-:W3:Y:S01]  /*0050*/  S2R R7, SR_CTAID.X ;  /* 0x0000000000077919 */ /* 0x000ee20000002500 */
[----:B------:R-:W4:Y:S01]  /*0060*/  S2R R9, SR_CTAID.Y ;  /* 0x0000000000097919 */ /* 0x000f220000002600 */
[----:B0-----:R-:W-:-:S04]  /*0070*/  LEA R0, R0, R5, 0x5 ;  /* 0x0000000500007211 */ /* 0x001fc800078e28ff */
[----:B---3--:R-:W-:-:S04]  /*0080*/  LEA R0, R7, R0, 0xa ;  /* 0x0000000007007211 */ /* 0x008fc800078e50ff */
[----:B----4-:R-:W-:-:S05]  /*0090*/  LEA R5, R9, R0, 0xf ;  /* 0x0000000009057211 */ /* 0x010fca00078e78ff */
[----:B-1----:R-:W-:-:S05]  /*00a0*/  IMAD.WIDE R2, R5, 0x4, R2 ;  /* 0x0000000405027825 */ /* 0x002fca00078e0202 */
[----:B--2---:R-:W-:Y:S01]  /*00b0*/  STG.E desc[UR4][R2.64], R5 ;  /* 0x0000000502007986 */ /* 0x004fe2000c101904 */
[----:B------:R-:W-:Y:S05]  /*00c0*/  EXIT ;  /* 0x000000000000794d */ /* 0x000fea0003800000 */
.L_x_1:
        /* <DEDUP_REMOVED lines=11> */
.L_x_3:


//--------------------- .nv.shared._Z15Matx_ManipulatePi --------------------------
	.section	.nv.shared._Z15Matx_ManipulatePi,"aw",@nobits
	.sectionflags	@""
	.align	4
.nv.shared._Z15Matx_ManipulatePi:
	.zero		5120


//--------------------- .nv.shared.reserved.0     --------------------------
	.section	.nv.shared.reserved.0,"aw",@nobits
	.weak		__nv_reservedSMEM_offset_0_alias
	.size		__nv_reservedSMEM_offset_0_alias, 0, 64
	.other		__nv_reservedSMEM_offset_0_alias,@"STO_CUDA_RESERVED_SHARED STV_DEFAULT"
__nv_reservedSMEM_offset_0_alias:
	.zero		0
	.zero		64


//--------------------- .nv.constant0._Z15Matx_ManipulatePi --------------------------
	.section	.nv.constant0._Z15Matx_ManipulatePi,"a",@progbits
	.sectionflags	@""
	.align	4
.nv.constant0._Z15Matx_ManipulatePi:
	.zero		904


//--------------------- .nv.constant0._Z20Array_InitializationPi --------------------------
	.section	.nv.constant0._Z20Array_InitializationPi,"a",@progbits
	.sectionflags	@""
	.align	4
.nv.constant0._Z20Array_InitializationPi:
	.zero		904


//--------------------- SYMBOLS --------------------------

	.type		.nv.reservedSmem.offset0,@object
	.size		.nv.reservedSmem.offset0,0x4
	.type		.nv.reservedSmem.cap,@object
	.size		.nv.reservedSmem.cap,0x4
